//
// Generated by NVIDIA NVVM Compiler
//
// Compiler Build ID: CL-36424714
// Cuda compilation tools, release 13.0, V13.0.88
// Based on NVVM 20.0.0
//

.version 9.0
.target sm_100
.address_size 64

	// .globl	_Z6reducePKdPdi
// _ZZ6reducePKdPdiE3tmp has been demoted

.visible .entry _Z6reducePKdPdi(
	.param .u64 .ptr .align 1 _Z6reducePKdPdi_param_0,
	.param .u64 .ptr .align 1 _Z6reducePKdPdi_param_1,
	.param .u32 _Z6reducePKdPdi_param_2
)
{
	.reg .pred 	%p<13>;
	.reg .b32 	%r<12>;
	.reg .b64 	%rd<9>;
	.reg .b64 	%fd<40>;
	// demoted variable
	.shared .align 8 .b8 _ZZ6reducePKdPdiE3tmp[8192];
	ld.param.u64 	%rd3, [_Z6reducePKdPdi_param_0];
	ld.param.u64 	%rd2, [_Z6reducePKdPdi_param_1];
	ld.param.u32 	%r5, [_Z6reducePKdPdi_param_2];
	cvta.to.global.u64 	%rd4, %rd3;
	mov.u32 	%r1, %tid.x;
	mov.u32 	%r2, %ctaid.x;
	mov.u32 	%r6, %ntid.x;
	mul.lo.s32 	%r7, %r6, %r2;
	shl.b32 	%r8, %r7, 1;
	add.s32 	%r3, %r8, %r1;
	setp.ge.s32 	%p1, %r3, %r5;
	mul.wide.s32 	%rd5, %r3, 8;
	add.s64 	%rd1, %rd4, %rd5;
	mov.f64 	%fd38, 0d0000000000000000;
	@%p1 bra 	$L__BB0_2;
	ld.global.f64 	%fd38, [%rd1];
$L__BB0_2:
	add.s32 	%r9, %r3, 1024;
	setp.ge.s32 	%p2, %r9, %r5;
	mov.f64 	%fd39, 0d0000000000000000;
	@%p2 bra 	$L__BB0_4;
	ld.global.f64 	%fd39, [%rd1+8192];
$L__BB0_4:
	add.f64 	%fd7, %fd38, %fd39;
	shl.b32 	%r10, %r1, 3;
	mov.u32 	%r11, _ZZ6reducePKdPdiE3tmp;
	add.s32 	%r4, %r11, %r10;
	st.shared.f64 	[%r4], %fd7;
	bar.sync 	0;
	setp.gt.u32 	%p3, %r1, 511;
	@%p3 bra 	$L__BB0_6;
	ld.shared.f64 	%fd8, [%r4];
	ld.shared.f64 	%fd9, [%r4+4096];
	add.f64 	%fd10, %fd8, %fd9;
	st.shared.f64 	[%r4], %fd10;
$L__BB0_6:
	bar.sync 	0;
	setp.gt.u32 	%p4, %r1, 255;
	@%p4 bra 	$L__BB0_8;
	ld.shared.f64 	%fd11, [%r4];
	ld.shared.f64 	%fd12, [%r4+2048];
	add.f64 	%fd13, %fd11, %fd12;
	st.shared.f64 	[%r4], %fd13;
$L__BB0_8:
	bar.sync 	0;
	setp.gt.u32 	%p5, %r1, 127;
	@%p5 bra 	$L__BB0_10;
	ld.shared.f64 	%fd14, [%r4];
	ld.shared.f64 	%fd15, [%r4+1024];
	add.f64 	%fd16, %fd14, %fd15;
	st.shared.f64 	[%r4], %fd16;
$L__BB0_10:
	bar.sync 	0;
	setp.gt.u32 	%p6, %r1, 63;
	@%p6 bra 	$L__BB0_12;
	ld.shared.f64 	%fd17, [%r4];
	ld.shared.f64 	%fd18, [%r4+512];
	add.f64 	%fd19, %fd17, %fd18;
	st.shared.f64 	[%r4], %fd19;
$L__BB0_12:
	bar.sync 	0;
	setp.gt.u32 	%p7, %r1, 31;
	@%p7 bra 	$L__BB0_14;
	ld.shared.f64 	%fd20, [%r4];
	ld.shared.f64 	%fd21, [%r4+256];
	add.f64 	%fd22, %fd20, %fd21;
	st.shared.f64 	[%r4], %fd22;
$L__BB0_14:
	bar.sync 	0;
	setp.gt.u32 	%p8, %r1, 15;
	@%p8 bra 	$L__BB0_16;
	ld.shared.f64 	%fd23, [%r4];
	ld.shared.f64 	%fd24, [%r4+128];
	add.f64 	%fd25, %fd23, %fd24;
	st.shared.f64 	[%r4], %fd25;
$L__BB0_16:
	bar.sync 	0;
	setp.gt.u32 	%p9, %r1, 7;
	@%p9 bra 	$L__BB0_18;
	ld.shared.f64 	%fd26, [%r4];
	ld.shared.f64 	%fd27, [%r4+64];
	add.f64 	%fd28, %fd26, %fd27;
	st.shared.f64 	[%r4], %fd28;
$L__BB0_18:
	bar.sync 	0;
	setp.gt.u32 	%p10, %r1, 3;
	@%p10 bra 	$L__BB0_20;
	ld.shared.f64 	%fd29, [%r4];
	ld.shared.f64 	%fd30, [%r4+32];
	add.f64 	%fd31, %fd29, %fd30;
	st.shared.f64 	[%r4], %fd31;
$L__BB0_20:
	bar.sync 	0;
	setp.gt.u32 	%p11, %r1, 1;
	@%p11 bra 	$L__BB0_22;
	ld.shared.f64 	%fd32, [%r4];
	ld.shared.f64 	%fd33, [%r4+16];
	add.f64 	%fd34, %fd32, %fd33;
	st.shared.f64 	[%r4], %fd34;
$L__BB0_22:
	bar.sync 	0;
	setp.ne.s32 	%p12, %r1, 0;
	@%p12 bra 	$L__BB0_24;
	ld.shared.f64 	%fd35, [_ZZ6reducePKdPdiE3tmp];
	ld.shared.f64 	%fd36, [_ZZ6reducePKdPdiE3tmp+8];
	add.f64 	%fd37, %fd35, %fd36;
	cvta.to.global.u64 	%rd6, %rd2;
	mul.wide.u32 	%rd7, %r2, 8;
	add.s64 	%rd8, %rd6, %rd7;
	st.global.f64 	[%rd8], %fd37;
$L__BB0_24:
	ret;

}


// ===== COMPILED SASS (sm_100) =====

	.target	sm_100

	.elftype	@"ET_EXEC"


//--------------------- .note.nv.tkinfo           --------------------------
	.section	.note.nv.tkinfo,"",@"SHT_NOTE"
	.sectionflags	@"SHF_NOTE_NV_TKINFO"
	.tkinfo
        /*0018*/ 	.word	0x00000002
        /*0030*/ 	.string	""
        /*0030*/ 	.string	"ptxas"
        /*0030*/ 	.string	"Cuda compilation tools, release 13.0, V13.0.88"
        /*0030*/ 	.string	"Build cuda_13.0.r13.0/compiler.36424714_0"
        /*0030*/ 	.string	"-arch sm_100 -m 64 "



//--------------------- .note.nv.cuinfo           --------------------------
	.section	.note.nv.cuinfo,"",@"SHT_NOTE"
	.sectionflags	@"SHF_NOTE_NV_CUINFO"
        /*0018*/ 	.short	0x0002
        /*001a*/ 	.short	0x0064
        /*001c*/ 	.short	0x0082
	.zero		2


//--------------------- .nv.info                  --------------------------
	.section	.nv.info,"",@"SHT_CUDA_INFO"
	.align	4


	//----- nvinfo : EIATTR_REGCOUNT
	.align		4
        /*0000*/ 	.byte	0x04, 0x2f
        /*0002*/ 	.short	(.L_1 - .L_0)
	.align		4
.L_0:
        /*0004*/ 	.word	index@(_Z6reducePKdPdi)
        /*0008*/ 	.word	0x0000000e


	//----- nvinfo : EIATTR_FRAME_SIZE
	.align		4
.L_1:
        /*000c*/ 	.byte	0x04, 0x11
        /*000e*/ 	.short	(.L_3 - .L_2)
	.align		4
.L_2:
        /*0010*/ 	.word	index@(_Z6reducePKdPdi)
        /*0014*/ 	.word	0x00000000


	//----- nvinfo : EIATTR_MIN_STACK_SIZE
	.align		4
.L_3:
        /*0018*/ 	.byte	0x04, 0x12
        /*001a*/ 	.short	(.L_5 - .L_4)
	.align		4
.L_4:
        /*001c*/ 	.word	index@(_Z6reducePKdPdi)
        /*0020*/ 	.word	0x00000000
.L_5:


//--------------------- .nv.compat                --------------------------
	.section	.nv.compat,"",@"SHT_CUDA_COMPAT_INFO"
	.align	4
        /*0000*/ 	.byte	0x02, 0x09, 0x00, 0x00, 0x02, 0x02, 0x01, 0x00, 0x02, 0x05, 0x05, 0x00, 0x03, 0x07, 0x01, 0x01
        /*0010*/ 	.byte	0x02, 0x03, 0x00, 0x00, 0x02, 0x06, 0x01, 0x00, 0x04, 0x0b, 0x08, 0x00, 0x01, 0x00, 0x00, 0x00
        /*0020*/ 	.byte	0x00, 0x00, 0x00, 0x00


//--------------------- .nv.info._Z6reducePKdPdi  --------------------------
	.section	.nv.info._Z6reducePKdPdi,"",@"SHT_CUDA_INFO"
	.sectionflags	@""
	.align	4


	//----- nvinfo : EIATTR_CUDA_API_VERSION
	.align		4
        /*0000*/ 	.byte	0x04, 0x37
        /*0002*/ 	.short	(.L_7 - .L_6)
.L_6:
        /*0004*/ 	.word	0x00000082


	//----- nvinfo : EIATTR_KPARAM_INFO
	.align		4
.L_7:
        /*0008*/ 	.byte	0x04, 0x17
        /*000a*/ 	.short	(.L_9 - .L_8)
.L_8:
        /*000c*/ 	.word	0x00000000
        /*0010*/ 	.short	0x0002
        /*0012*/ 	.short	0x0010
        /*0014*/ 	.byte	0x00, 0xf0, 0x11, 0x00


	//----- nvinfo : EIATTR_KPARAM_INFO
	.align		4
.L_9:
        /*0018*/ 	.byte	0x04, 0x17
        /*001a*/ 	.short	(.L_11 - .L_10)
.L_10:
        /*001c*/ 	.word	0x00000000
        /*0020*/ 	.short	0x0001
        /*0022*/ 	.short	0x0008
        /*0024*/ 	.byte	0x00, 0xf5, 0x21, 0x00


	//----- nvinfo : EIATTR_KPARAM_INFO
	.align		4
.L_11:
        /*0028*/ 	.byte	0x04, 0x17
        /*002a*/ 	.short	(.L_13 - .L_12)
.L_12:
        /*002c*/ 	.word	0x00000000
        /*0030*/ 	.short	0x0000
        /*0032*/ 	.short	0x0000
        /*0034*/ 	.byte	0x00, 0xf5, 0x21, 0x00


	//----- nvinfo : EIATTR_SPARSE_MMA_MASK
	.align		4
.L_13:
        /*0038*/ 	.byte	0x03, 0x50
        /*003a*/ 	.short	0x0000


	//----- nvinfo : EIATTR_MAXREG_COUNT
	.align		4
        /*003c*/ 	.byte	0x03, 0x1b
        /*003e*/ 	.short	0x00ff


	//----- nvinfo : EIATTR_NUM_BARRIERS
	.align		4
        /*0040*/ 	.byte	0x02, 0x4c
        /*0042*/ 	.byte	0x01
	.zero		1


	//----- nvinfo : EIATTR_MERCURY_ISA_VERSION
	.align		4
        /*0044*/ 	.byte	0x03, 0x5f
        /*0046*/ 	.short	0x0101


	//----- nvinfo : EIATTR_VRC_CTA_INIT_COUNT
	.align		4
        /*0048*/ 	.byte	0x02, 0x4a
	.zero		1
	.zero		1


	//----- nvinfo : EIATTR_EXIT_INSTR_OFFSETS
	.align		4
        /*004c*/ 	.byte	0x04, 0x1c
        /*004e*/ 	.short	(.L_15 - .L_14)


	//   ....[0]....
.L_14:
        /*0050*/ 	.word	0x000004f0


	//   ....[1]....
        /*0054*/ 	.word	0x00000550


	//----- nvinfo : EIATTR_CBANK_PARAM_SIZE
	.align		4
.L_15:
        /*0058*/ 	.byte	0x03, 0x19
        /*005a*/ 	.short	0x0014


	//----- nvinfo : EIATTR_PARAM_CBANK
	.align		4
        /*005c*/ 	.byte	0x04, 0x0a
        /*005e*/ 	.short	(.L_17 - .L_16)
	.align		4
.L_16:
        /*0060*/ 	.word	index@(.nv.constant0._Z6reducePKdPdi)
        /*0064*/ 	.short	0x0380
        /*0066*/ 	.short	0x0014


	//----- nvinfo : EIATTR_SW_WAR
	.align		4
.L_17:
        /*0068*/ 	.byte	0x04, 0x36
        /*006a*/ 	.short	(.L_19 - .L_18)
.L_18:
        /*006c*/ 	.word	0x00000008
.L_19:


//--------------------- .nv.callgraph             --------------------------
	.section	.nv.callgraph,"",@"SHT_CUDA_CALLGRAPH"
	.align	4
	.sectionentsize	8
	.align		4
        /*0000*/ 	.word	0x00000000
	.align		4
        /*0004*/ 	.word	0xffffffff
	.align		4
        /*0008*/ 	.word	0x00000000
	.align		4
        /*000c*/ 	.word	0xfffffffe
	.align		4
        /*0010*/ 	.word	0x00000000
	.align		4
        /*0014*/ 	.word	0xfffffffd
	.align		4
        /*0018*/ 	.word	0x00000000
	.align		4
        /*001c*/ 	.word	0xfffffffc


//--------------------- .text._Z6reducePKdPdi     --------------------------
	.section	.text._Z6reducePKdPdi,"ax",@progbits
	.align	128
        .global         _Z6reducePKdPdi
        .type           _Z6reducePKdPdi,@function
        .size           _Z6reducePKdPdi,(.L_x_1 - _Z6reducePKdPdi)
        .other          _Z6reducePKdPdi,@"STO_CUDA_ENTRY STV_DEFAULT"
_Z6reducePKdPdi:
.text._Z6reducePKdPdi:
[----:B------:R-:W-:Y:S01]  /*0000*/  LDC R1, c[0x0][0x37c] ;  /* 0x0000df00ff017b82 */ /* 0x000fe20000000800 */
[----:B------:R-:W0:Y:S01]  /*0010*/  S2R R0, SR_CTAID.X ;  /* 0x0000000000007919 */ /* 0x000e220000002500 */
[----:B------:R-:W0:Y:S06]  /*0020*/  LDCU UR4, c[0x0][0x360] ;  /* 0x00006c00ff0477ac */ /* 0x000e2c0008000800 */
[----:B------:R-:W1:Y:S01]  /*0030*/  LDC.64 R4, c[0x0][0x380] ;  /* 0x0000e000ff047b82 */ /* 0x000e620000000a00 */
[----:B------:R-:W-:Y:S01]  /*0040*/  CS2R R8, SRZ ;  /* 0x0000000000087805 */ /* 0x000fe2000001ff00 */
[----:B------:R-:W2:Y:S01]  /*0050*/  S2R R2, SR_TID.X ;  /* 0x0000000000027919 */ /* 0x000ea20000002100 */
[----:B------:R-:W3:Y:S01]  /*0060*/  LDCU UR5, c[0x0][0x390] ;  /* 0x00007200ff0577ac */ /* 0x000ee20008000800 */
[----:B------:R-:W4:Y:S01]  /*0070*/  LDCU.64 UR6, c[0x0][0x358] ;  /* 0x00006b00ff0677ac */ /* 0x000f220008000a00 */
[----:B0-----:R-:W-:-:S04]  /*0080*/  IMAD R3, R0, UR4, RZ ;  /* 0x0000000400037c24 */ /* 0x001fc8000f8e02ff */
[----:B--2---:R-:W-:-:S04]  /*0090*/  IMAD R3, R3, 0x2, R2 ;  /* 0x0000000203037824 */ /* 0x004fc800078e0202 */
[C---:B------:R-:W-:Y:S01]  /*00a0*/  VIADD R6, R3.reuse, 0x400 ;  /* 0x0000040003067836 */ /* 0x040fe20000000000 */
[C---:B---3--:R-:W-:Y:S01]  /*00b0*/  ISETP.GE.AND P0, PT, R3.reuse, UR5, PT ;  /* 0x0000000503007c0c */ /* 0x048fe2000bf06270 */
[----:B-1----:R-:W-:-:S03]  /*00c0*/  IMAD.WIDE R4, R3, 0x8, R4 ;  /* 0x0000000803047825 */ /* 0x002fc600078e0204 */
[----:B------:R-:W-:Y:S02]  /*00d0*/  ISETP.GE.AND P1, PT, R6, UR5, PT ;  /* 0x0000000506007c0c */ /* 0x000fe4000bf26270 */
[----:B------:R-:W-:-:S07]  /*00e0*/  CS2R R6, SRZ ;  /* 0x0000000000067805 */ /* 0x000fce000001ff00 */
[----:B----4-:R-:W2:Y:S04]  /*00f0*/  @!P0 LDG.E.64 R6, desc[UR6][R4.64] ;  /* 0x0000000604068981 */ /* 0x010ea8000c1e1b00 */
[----:B------:R-:W2:Y:S01]  /*0100*/  @!P1 LDG.E.64 R8, desc[UR6][R4.64+0x2000] ;  /* 0x0020000604089981 */ /* 0x000ea2000c1e1b00 */
[----:B------:R-:W0:Y:S01]  /*0110*/  S2UR UR5, SR_CgaCtaId ;  /* 0x00000000000579c3 */ /* 0x000e220000008800 */
[----:B------:R-:W-:Y:S01]  /*0120*/  UMOV UR4, 0x400 ;  /* 0x0000040000047882 */ /* 0x000fe20000000000 */
[C---:B------:R-:W-:Y:S02]  /*0130*/  ISETP.GT.U32.AND P0, PT, R2.reuse, 0x1ff, PT ;  /* 0x000001ff0200780c */ /* 0x040fe40003f04070 */
[----:B------:R-:W-:Y:S01]  /*0140*/  ISETP.GT.U32.AND P1, PT, R2, 0xff, PT ;  /* 0x000000ff0200780c */ /* 0x000fe20003f24070 */
[----:B0-----:R-:W-:-:S06]  /*0150*/  ULEA UR4, UR5, UR4, 0x18 ;  /* 0x0000000405047291 */ /* 0x001fcc000f8ec0ff */
[----:B------:R-:W-:Y:S01]  /*0160*/  LEA R3, R2, UR4, 0x3 ;  /* 0x0000000402037c11 */ /* 0x000fe2000f8e18ff */
[----:B--2---:R-:W-:-:S07]  /*0170*/  DADD R6, R8, R6 ;  /* 0x0000000008067229 */ /* 0x004fce0000000006 */
[----:B------:R-:W-:Y:S01]  /*0180*/  STS.64 [R3], R6 ;  /* 0x0000000603007388 */ /* 0x000fe20000000a00 */
[----:B------:R-:W-:Y:S06]  /*0190*/  BAR.SYNC.DEFER_BLOCKING 0x0 ;  /* 0x0000000000007b1d */ /* 0x000fec0000010000 */
[----:B------:R-:W-:Y:S04]  /*01a0*/  @!P0 LDS.64 R8, [R3] ;  /* 0x0000000003088984 */ /* 0x000fe80000000a00 */
[----:B------:R-:W0:Y:S02]  /*01b0*/  @!P0 LDS.64 R10, [R3+0x1000] ;  /* 0x00100000030a8984 */ /* 0x000e240000000a00 */
[----:B0-----:R-:W-:-:S07]  /*01c0*/  @!P0 DADD R8, R8, R10 ;  /* 0x0000000008088229 */ /* 0x001fce000000000a */
[----:B------:R-:W-:Y:S01]  /*01d0*/  @!P0 STS.64 [R3], R8 ;  /* 0x0000000803008388 */ /* 0x000fe20000000a00 */
[----:B------:R-:W-:Y:S01]  /*01e0*/  BAR.SYNC.DEFER_BLOCKING 0x0 ;  /* 0x0000000000007b1d */ /* 0x000fe20000010000 */
[----:B------:R-:W-:-:S05]  /*01f0*/  ISETP.GT.U32.AND P0, PT, R2, 0x7f, PT ;  /* 0x0000007f0200780c */ /* 0x000fca0003f04070 */
        /* <DEDUP_REMOVED lines=41> */
[----:B------:R-:W-:-:S05]  /*0490*/  ISETP.NE.AND P1, PT, R2, RZ, PT ;  /* 0x000000ff0200720c */ /* 0x000fca0003f25270 */
[----:B------:R-:W-:Y:S04]  /*04a0*/  @!P0 LDS.64 R6, [R3] ;  /* 0x0000000003068984 */ /* 0x000fe80000000a00 */
[----:B------:R-:W0:Y:S02]  /*04b0*/  @!P0 LDS.64 R10, [R3+0x10] ;  /* 0x00001000030a8984 */ /* 0x000e240000000a00 */
[----:B0-----:R-:W-:-:S07]  /*04c0*/  @!P0 DADD R6, R6, R10 ;  /* 0x0000000006068229 */ /* 0x001fce000000000a */
[----:B------:R0:W-:Y:S01]  /*04d0*/  @!P0 STS.64 [R3], R6 ;  /* 0x0000000603008388 */ /* 0x0001e20000000a00 */
[----:B------:R-:W-:Y:S06]  /*04e0*/  BAR.SYNC.DEFER_BLOCKING 0x0 ;  /* 0x0000000000007b1d */ /* 0x000fec0000010000 */
[----:B------:R-:W-:Y:S05]  /*04f0*/  @P1 EXIT ;  /* 0x000000000000194d */ /* 0x000fea0003800000 */
[----:B0-----:R-:W0:Y:S01]  /*0500*/  LDS.128 R4, [UR4] ;  /* 0x00000004ff047984 */ /* 0x001e220008000c00 */
[----:B------:R-:W1:Y:S02]  /*0510*/  LDC.64 R2, c[0x0][0x388] ;  /* 0x0000e200ff027b82 */ /* 0x000e640000000a00 */
[----:B-1----:R-:W-:Y:S01]  /*0520*/  IMAD.WIDE.U32 R2, R0, 0x8, R2 ;  /* 0x0000000800027825 */ /* 0x002fe200078e0002 */
[----:B0-----:R-:W-:-:S07]  /*0530*/  DADD R4, R4, R6 ;  /* 0x0000000004047229 */ /* 0x001fce0000000006 */
[----:B------:R-:W-:Y:S01]  /*0540*/  STG.E.64 desc[UR6][R2.64], R4 ;  /* 0x0000000402007986 */ /* 0x000fe2000c101b06 */
[----:B------:R-:W-:Y:S05]  /*0550*/  EXIT ;  /* 0x000000000000794d */ /* 0x000fea0003800000 */
.L_x_0:
[----:B------:R-:W-:-:S00]  /*0560*/  BRA `(.L_x_0) ;  /* 0xfffffffc00fc7947 */ /* 0x000fc0000383ffff */
[----:B------:R-:W-:-:S00]  /*0570*/  NOP ;  /* 0x0000000000007918 */ /* 0x000fc00000000000 */
        /* <DEDUP_REMOVED lines=8> */
.L_x_1:


//--------------------- .nv.shared._Z6reducePKdPdi --------------------------
	.section	.nv.shared._Z6reducePKdPdi,"aw",@nobits
	.sectionflags	@""
	.align	8
.nv.shared._Z6reducePKdPdi:
	.zero		9216


//--------------------- .nv.shared.reserved.0     --------------------------
	.section	.nv.shared.reserved.0,"aw",@nobits
	.weak		__nv_reservedSMEM_offset_0_alias
	.size		__nv_reservedSMEM_offset_0_alias, 0, 64
	.other		__nv_reservedSMEM_offset_0_alias,@"STO_CUDA_RESERVED_SHARED STV_DEFAULT"
__nv_reservedSMEM_offset_0_alias:
	.zero		0
	.zero		64


//--------------------- .nv.constant0._Z6reducePKdPdi --------------------------
	.section	.nv.constant0._Z6reducePKdPdi,"a",@progbits
	.sectionflags	@""
	.align	4
.nv.constant0._Z6reducePKdPdi:
	.zero		916


//--------------------- SYMBOLS --------------------------

	.type		.nv.reservedSmem.offset0,@object
	.size		.nv.reservedSmem.offset0,0x4
	.type		.nv.reservedSmem.cap,@object
	.size		.nv.reservedSmem.cap,0x4
